//
// Generated by NVIDIA NVVM Compiler
//
// Compiler Build ID: CL-36424714
// Cuda compilation tools, release 13.0, V13.0.88
// Based on NVVM 20.0.0
//

.version 9.0
.target sm_100
.address_size 64

	// .globl	_Z12vec_copy_f64PdPKdi

.visible .entry _Z12vec_copy_f64PdPKdi(
	.param .u64 .ptr .align 1 _Z12vec_copy_f64PdPKdi_param_0,
	.param .u64 .ptr .align 1 _Z12vec_copy_f64PdPKdi_param_1,
	.param .u32 _Z12vec_copy_f64PdPKdi_param_2
)
{
	.reg .pred 	%p<3>;
	.reg .b32 	%r<11>;
	.reg .b64 	%rd<8>;
	.reg .b64 	%fd<2>;

	ld.param.u64 	%rd3, [_Z12vec_copy_f64PdPKdi_param_0];
	ld.param.u64 	%rd4, [_Z12vec_copy_f64PdPKdi_param_1];
	ld.param.u32 	%r6, [_Z12vec_copy_f64PdPKdi_param_2];
	mov.u32 	%r7, %ctaid.x;
	mov.u32 	%r1, %ntid.x;
	mov.u32 	%r8, %tid.x;
	mad.lo.s32 	%r10, %r7, %r1, %r8;
	setp.ge.s32 	%p1, %r10, %r6;
	@%p1 bra 	$L__BB0_3;
	mov.u32 	%r9, %nctaid.x;
	mul.lo.s32 	%r3, %r1, %r9;
	cvta.to.global.u64 	%rd1, %rd4;
	cvta.to.global.u64 	%rd2, %rd3;
$L__BB0_2:
	mul.wide.s32 	%rd5, %r10, 8;
	add.s64 	%rd6, %rd1, %rd5;
	ld.global.f64 	%fd1, [%rd6];
	add.s64 	%rd7, %rd2, %rd5;
	st.global.f64 	[%rd7], %fd1;
	add.s32 	%r10, %r10, %r3;
	setp.lt.s32 	%p2, %r10, %r6;
	@%p2 bra 	$L__BB0_2;
$L__BB0_3:
	ret;

}


// ===== COMPILED SASS (sm_100) =====

	.target	sm_100

	.elftype	@"ET_EXEC"


//--------------------- .note.nv.tkinfo           --------------------------
	.section	.note.nv.tkinfo,"",@"SHT_NOTE"
	.sectionflags	@"SHF_NOTE_NV_TKINFO"
	.tkinfo
        /*0018*/ 	.word	0x00000002
        /*0030*/ 	.string	""
        /*0030*/ 	.string	"ptxas"
        /*0030*/ 	.string	"Cuda compilation tools, release 13.0, V13.0.88"
        /*0030*/ 	.string	"Build cuda_13.0.r13.0/compiler.36424714_0"
        /*0030*/ 	.string	"-arch sm_100 -m 64 "



//--------------------- .note.nv.cuinfo           --------------------------
	.section	.note.nv.cuinfo,"",@"SHT_NOTE"
	.sectionflags	@"SHF_NOTE_NV_CUINFO"
        /*0018*/ 	.short	0x0002
        /*001a*/ 	.short	0x0064
        /*001c*/ 	.short	0x0082
	.zero		2


//--------------------- .nv.info                  --------------------------
	.section	.nv.info,"",@"SHT_CUDA_INFO"
	.align	4


	//----- nvinfo : EIATTR_REGCOUNT
	.align		4
        /*0000*/ 	.byte	0x04, 0x2f
        /*0002*/ 	.short	(.L_1 - .L_0)
	.align		4
.L_0:
        /*0004*/ 	.word	index@(_Z12vec_copy_f64PdPKdi)
        /*0008*/ 	.word	0x0000000e


	//----- nvinfo : EIATTR_FRAME_SIZE
	.align		4
.L_1:
        /*000c*/ 	.byte	0x04, 0x11
        /*000e*/ 	.short	(.L_3 - .L_2)
	.align		4
.L_2:
        /*0010*/ 	.word	index@(_Z12vec_copy_f64PdPKdi)
        /*0014*/ 	.word	0x00000000


	//----- nvinfo : EIATTR_MIN_STACK_SIZE
	.align		4
.L_3:
        /*0018*/ 	.byte	0x04, 0x12
        /*001a*/ 	.short	(.L_5 - .L_4)
	.align		4
.L_4:
        /*001c*/ 	.word	index@(_Z12vec_copy_f64PdPKdi)
        /*0020*/ 	.word	0x00000000
.L_5:


//--------------------- .nv.compat                --------------------------
	.section	.nv.compat,"",@"SHT_CUDA_COMPAT_INFO"
	.align	4
        /*0000*/ 	.byte	0x02, 0x09, 0x00, 0x00, 0x02, 0x02, 0x01, 0x00, 0x02, 0x05, 0x05, 0x00, 0x03, 0x07, 0x01, 0x01
        /*0010*/ 	.byte	0x02, 0x03, 0x00, 0x00, 0x02, 0x06, 0x01, 0x00, 0x04, 0x0b, 0x08, 0x00, 0x09, 0x00, 0x00, 0x00
        /*0020*/ 	.byte	0x00, 0x00, 0x00, 0x00


//--------------------- .nv.info._Z12vec_copy_f64PdPKdi --------------------------
	.section	.nv.info._Z12vec_copy_f64PdPKdi,"",@"SHT_CUDA_INFO"
	.sectionflags	@""
	.align	4


	//----- nvinfo : EIATTR_CUDA_API_VERSION
	.align		4
        /*0000*/ 	.byte	0x04, 0x37
        /*0002*/ 	.short	(.L_7 - .L_6)
.L_6:
        /*0004*/ 	.word	0x00000082


	//----- nvinfo : EIATTR_KPARAM_INFO
	.align		4
.L_7:
        /*0008*/ 	.byte	0x04, 0x17
        /*000a*/ 	.short	(.L_9 - .L_8)
.L_8:
        /*000c*/ 	.word	0x00000000
        /*0010*/ 	.short	0x0002
        /*0012*/ 	.short	0x0010
        /*0014*/ 	.byte	0x00, 0xf0, 0x11, 0x00


	//----- nvinfo : EIATTR_KPARAM_INFO
	.align		4
.L_9:
        /*0018*/ 	.byte	0x04, 0x17
        /*001a*/ 	.short	(.L_11 - .L_10)
.L_10:
        /*001c*/ 	.word	0x00000000
        /*0020*/ 	.short	0x0001
        /*0022*/ 	.short	0x0008
        /*0024*/ 	.byte	0x00, 0xf5, 0x21, 0x00


	//----- nvinfo : EIATTR_KPARAM_INFO
	.align		4
.L_11:
        /*0028*/ 	.byte	0x04, 0x17
        /*002a*/ 	.short	(.L_13 - .L_12)
.L_12:
        /*002c*/ 	.word	0x00000000
        /*0030*/ 	.short	0x0000
        /*0032*/ 	.short	0x0000
        /*0034*/ 	.byte	0x00, 0xf5, 0x21, 0x00


	//----- nvinfo : EIATTR_SPARSE_MMA_MASK
	.align		4
.L_13:
        /*0038*/ 	.byte	0x03, 0x50
        /*003a*/ 	.short	0x0000


	//----- nvinfo : EIATTR_MAXREG_COUNT
	.align		4
        /*003c*/ 	.byte	0x03, 0x1b
        /*003e*/ 	.short	0x00ff


	//----- nvinfo : EIATTR_MERCURY_ISA_VERSION
	.align		4
        /*0040*/ 	.byte	0x03, 0x5f
        /*0042*/ 	.short	0x0101


	//----- nvinfo : EIATTR_VRC_CTA_INIT_COUNT
	.align		4
        /*0044*/ 	.byte	0x02, 0x4a
	.zero		1
	.zero		1


	//----- nvinfo : EIATTR_EXIT_INSTR_OFFSETS
	.align		4
        /*0048*/ 	.byte	0x04, 0x1c
        /*004a*/ 	.short	(.L_15 - .L_14)


	//   ....[0]....
.L_14:
        /*004c*/ 	.word	0x00000070


	//   ....[1]....
        /*0050*/ 	.word	0x00000140


	//----- nvinfo : EIATTR_CRS_STACK_SIZE
	.align		4
.L_15:
        /*0054*/ 	.byte	0x04, 0x1e
        /*0056*/ 	.short	(.L_17 - .L_16)
.L_16:
        /*0058*/ 	.word	0x00000000


	//----- nvinfo : EIATTR_CBANK_PARAM_SIZE
	.align		4
.L_17:
        /*005c*/ 	.byte	0x03, 0x19
        /*005e*/ 	.short	0x0014


	//----- nvinfo : EIATTR_PARAM_CBANK
	.align		4
        /*0060*/ 	.byte	0x04, 0x0a
        /*0062*/ 	.short	(.L_19 - .L_18)
	.align		4
.L_18:
        /*0064*/ 	.word	index@(.nv.constant0._Z12vec_copy_f64PdPKdi)
        /*0068*/ 	.short	0x0380
        /*006a*/ 	.short	0x0014


	//----- nvinfo : EIATTR_SW_WAR
	.align		4
.L_19:
        /*006c*/ 	.byte	0x04, 0x36
        /*006e*/ 	.short	(.L_21 - .L_20)
.L_20:
        /*0070*/ 	.word	0x00000008
.L_21:


//--------------------- .nv.callgraph             --------------------------
	.section	.nv.callgraph,"",@"SHT_CUDA_CALLGRAPH"
	.align	4
	.sectionentsize	8
	.align		4
        /*0000*/ 	.word	0x00000000
	.align		4
        /*0004*/ 	.word	0xffffffff
	.align		4
        /*0008*/ 	.word	0x00000000
	.align		4
        /*000c*/ 	.word	0xfffffffe
	.align		4
        /*0010*/ 	.word	0x00000000
	.align		4
        /*0014*/ 	.word	0xfffffffd
	.align		4
        /*0018*/ 	.word	0x00000000
	.align		4
        /*001c*/ 	.word	0xfffffffc


//--------------------- .text._Z12vec_copy_f64PdPKdi --------------------------
	.section	.text._Z12vec_copy_f64PdPKdi,"ax",@progbits
	.align	128
        .global         _Z12vec_copy_f64PdPKdi
        .type           _Z12vec_copy_f64PdPKdi,@function
        .size           _Z12vec_copy_f64PdPKdi,(.L_x_2 - _Z12vec_copy_f64PdPKdi)
        .other          _Z12vec_copy_f64PdPKdi,@"STO_CUDA_ENTRY STV_DEFAULT"
_Z12vec_copy_f64PdPKdi:
.text._Z12vec_copy_f64PdPKdi:
[----:B------:R-:W-:Y:S01]  /*0000*/  LDC R1, c[0x0][0x37c] ;  /* 0x0000df00ff017b82 */ /* 0x000fe20000000800 */
[----:B------:R-:W0:Y:S07]  /*0010*/  S2R R0, SR_TID.X ;  /* 0x0000000000007919 */ /* 0x000e2e0000002100 */
[----:B------:R-:W0:Y:S01]  /*0020*/  S2UR UR4, SR_CTAID.X ;  /* 0x00000000000479c3 */ /* 0x000e220000002500 */
[----:B------:R-:W1:Y:S07]  /*0030*/  LDCU UR5, c[0x0][0x390] ;  /* 0x00007200ff0577ac */ /* 0x000e6e0008000800 */
[----:B------:R-:W0:Y:S02]  /*0040*/  LDC R11, c[0x0][0x360] ;  /* 0x0000d800ff0b7b82 */ /* 0x000e240000000800 */
[----:B0-----:R-:W-:-:S05]  /*0050*/  IMAD R0, R11, UR4, R0 ;  /* 0x000000040b007c24 */ /* 0x001fca000f8e0200 */
[----:B-1----:R-:W-:-:S13]  /*0060*/  ISETP.GE.AND P0, PT, R0, UR5, PT ;  /* 0x0000000500007c0c */ /* 0x002fda000bf06270 */
[----:B------:R-:W-:Y:S05]  /*0070*/  @P0 EXIT ;  /* 0x000000000000094d */ /* 0x000fea0003800000 */
[----:B------:R-:W0:Y:S01]  /*0080*/  LDC.64 R8, c[0x0][0x380] ;  /* 0x0000e000ff087b82 */ /* 0x000e220000000a00 */
[----:B------:R-:W1:Y:S01]  /*0090*/  LDCU UR4, c[0x0][0x370] ;  /* 0x00006e00ff0477ac */ /* 0x000e620008000800 */
[----:B------:R-:W2:Y:S06]  /*00a0*/  LDCU.64 UR6, c[0x0][0x358] ;  /* 0x00006b00ff0677ac */ /* 0x000eac0008000a00 */
[----:B------:R-:W3:Y:S01]  /*00b0*/  LDC.64 R6, c[0x0][0x388] ;  /* 0x0000e200ff067b82 */ /* 0x000ee20000000a00 */
[----:B-1----:R-:W-:-:S07]  /*00c0*/  IMAD R11, R11, UR4, RZ ;  /* 0x000000040b0b7c24 */ /* 0x002fce000f8e02ff */
.L_x_0:
[----:B-1-3--:R-:W-:-:S06]  /*00d0*/  IMAD.WIDE R2, R0, 0x8, R6 ;  /* 0x0000000800027825 */ /* 0x00afcc00078e0206 */
[----:B--2---:R-:W2:Y:S01]  /*00e0*/  LDG.E.64 R2, desc[UR6][R2.64] ;  /* 0x0000000602027981 */ /* 0x004ea2000c1e1b00 */
[----:B0-----:R-:W-:Y:S01]  /*00f0*/  IMAD.WIDE R4, R0, 0x8, R8 ;  /* 0x0000000800047825 */ /* 0x001fe200078e0208 */
[----:B------:R-:W-:-:S04]  /*0100*/  IADD3 R0, PT, PT, R11, R0, RZ ;  /* 0x000000000b007210 */ /* 0x000fc80007ffe0ff */
[----:B------:R-:W-:Y:S01]  /*0110*/  ISETP.GE.AND P0, PT, R0, UR5, PT ;  /* 0x0000000500007c0c */ /* 0x000fe2000bf06270 */
[----:B--2---:R1:W-:-:S12]  /*0120*/  STG.E.64 desc[UR6][R4.64], R2 ;  /* 0x0000000204007986 */ /* 0x0043d8000c101b06 */
[----:B------:R-:W-:Y:S05]  /*0130*/  @!P0 BRA `(.L_x_0) ;  /* 0xfffffffc00e48947 */ /* 0x000fea000383ffff */
[----:B------:R-:W-:Y:S05]  /*0140*/  EXIT ;  /* 0x000000000000794d */ /* 0x000fea0003800000 */
.L_x_1:
[----:B------:R-:W-:-:S00]  /*0150*/  BRA `(.L_x_1) ;  /* 0xfffffffc00fc7947 */ /* 0x000fc0000383ffff */
[----:B------:R-:W-:-:S00]  /*0160*/  NOP ;  /* 0x0000000000007918 */ /* 0x000fc00000000000 */
        /* <DEDUP_REMOVED lines=9> */
.L_x_2:


//--------------------- .nv.shared.reserved.0     --------------------------
	.section	.nv.shared.reserved.0,"aw",@nobits
	.weak		__nv_reservedSMEM_offset_0_alias
	.size		__nv_reservedSMEM_offset_0_alias, 0, 64
	.other		__nv_reservedSMEM_offset_0_alias,@"STO_CUDA_RESERVED_SHARED STV_DEFAULT"
__nv_reservedSMEM_offset_0_alias:
	.zero		0
	.zero		64


//--------------------- .nv.constant0._Z12vec_copy_f64PdPKdi --------------------------
	.section	.nv.constant0._Z12vec_copy_f64PdPKdi,"a",@progbits
	.sectionflags	@""
	.align	4
.nv.constant0._Z12vec_copy_f64PdPKdi:
	.zero		916


//--------------------- SYMBOLS --------------------------

	.type		.nv.reservedSmem.offset0,@object
	.size		.nv.reservedSmem.offset0,0x4
